//
// Generated by NVIDIA NVVM Compiler
//
// Compiler Build ID: CL-36424714
// Cuda compilation tools, release 13.0, V13.0.88
// Based on NVVM 20.0.0
//

.version 9.0
.target sm_100
.address_size 64

	// .globl	_Z15matrixMulKernelPfS_S_iii

.visible .entry _Z15matrixMulKernelPfS_S_iii(
	.param .u64 .ptr .align 1 _Z15matrixMulKernelPfS_S_iii_param_0,
	.param .u64 .ptr .align 1 _Z15matrixMulKernelPfS_S_iii_param_1,
	.param .u64 .ptr .align 1 _Z15matrixMulKernelPfS_S_iii_param_2,
	.param .u32 _Z15matrixMulKernelPfS_S_iii_param_3,
	.param .u32 _Z15matrixMulKernelPfS_S_iii_param_4,
	.param .u32 _Z15matrixMulKernelPfS_S_iii_param_5
)
{
	.reg .pred 	%p<13>;
	.reg .b32 	%r<44>;
	.reg .b32 	%f<68>;
	.reg .b64 	%rd<40>;

	ld.param.u64 	%rd5, [_Z15matrixMulKernelPfS_S_iii_param_0];
	ld.param.u64 	%rd6, [_Z15matrixMulKernelPfS_S_iii_param_1];
	ld.param.u64 	%rd4, [_Z15matrixMulKernelPfS_S_iii_param_2];
	ld.param.u32 	%r20, [_Z15matrixMulKernelPfS_S_iii_param_3];
	ld.param.u32 	%r21, [_Z15matrixMulKernelPfS_S_iii_param_4];
	ld.param.u32 	%r22, [_Z15matrixMulKernelPfS_S_iii_param_5];
	cvta.to.global.u64 	%rd1, %rd6;
	cvta.to.global.u64 	%rd2, %rd5;
	mov.u32 	%r23, %ntid.y;
	mov.u32 	%r24, %ctaid.y;
	mov.u32 	%r25, %tid.y;
	mad.lo.s32 	%r1, %r23, %r24, %r25;
	mov.u32 	%r26, %ntid.x;
	mov.u32 	%r27, %ctaid.x;
	mov.u32 	%r28, %tid.x;
	mad.lo.s32 	%r2, %r26, %r27, %r28;
	setp.ge.s32 	%p1, %r1, %r20;
	setp.ge.s32 	%p2, %r2, %r22;
	or.pred  	%p3, %p1, %p2;
	@%p3 bra 	$L__BB0_14;
	setp.lt.s32 	%p4, %r21, 1;
	mov.f32 	%f67, 0f00000000;
	@%p4 bra 	$L__BB0_13;
	mul.lo.s32 	%r3, %r21, %r2;
	and.b32  	%r4, %r21, 7;
	setp.lt.u32 	%p5, %r21, 8;
	mov.f32 	%f67, 0f00000000;
	mov.b32 	%r42, 0;
	@%p5 bra 	$L__BB0_5;
	and.b32  	%r42, %r21, 2147483640;
	neg.s32 	%r40, %r42;
	shl.b32 	%r7, %r20, 3;
	add.s64 	%rd3, %rd1, 16;
	mov.f32 	%f67, 0f00000000;
	mul.wide.s32 	%rd11, %r20, 4;
	mov.u32 	%r38, %r3;
	mov.u32 	%r39, %r1;
$L__BB0_4:
	.pragma "nounroll";
	mul.wide.s32 	%rd7, %r38, 4;
	add.s64 	%rd8, %rd3, %rd7;
	mul.wide.s32 	%rd9, %r39, 4;
	add.s64 	%rd10, %rd2, %rd9;
	ld.global.f32 	%f17, [%rd10];
	ld.global.f32 	%f18, [%rd8+-16];
	fma.rn.f32 	%f19, %f17, %f18, %f67;
	add.s64 	%rd12, %rd10, %rd11;
	ld.global.f32 	%f20, [%rd12];
	ld.global.f32 	%f21, [%rd8+-12];
	fma.rn.f32 	%f22, %f20, %f21, %f19;
	add.s64 	%rd13, %rd12, %rd11;
	ld.global.f32 	%f23, [%rd13];
	ld.global.f32 	%f24, [%rd8+-8];
	fma.rn.f32 	%f25, %f23, %f24, %f22;
	add.s64 	%rd14, %rd13, %rd11;
	ld.global.f32 	%f26, [%rd14];
	ld.global.f32 	%f27, [%rd8+-4];
	fma.rn.f32 	%f28, %f26, %f27, %f25;
	add.s64 	%rd15, %rd14, %rd11;
	ld.global.f32 	%f29, [%rd15];
	ld.global.f32 	%f30, [%rd8];
	fma.rn.f32 	%f31, %f29, %f30, %f28;
	add.s64 	%rd16, %rd15, %rd11;
	ld.global.f32 	%f32, [%rd16];
	ld.global.f32 	%f33, [%rd8+4];
	fma.rn.f32 	%f34, %f32, %f33, %f31;
	add.s64 	%rd17, %rd16, %rd11;
	ld.global.f32 	%f35, [%rd17];
	ld.global.f32 	%f36, [%rd8+8];
	fma.rn.f32 	%f37, %f35, %f36, %f34;
	add.s64 	%rd18, %rd17, %rd11;
	ld.global.f32 	%f38, [%rd18];
	ld.global.f32 	%f39, [%rd8+12];
	fma.rn.f32 	%f67, %f38, %f39, %f37;
	add.s32 	%r40, %r40, 8;
	add.s32 	%r39, %r39, %r7;
	add.s32 	%r38, %r38, 8;
	setp.ne.s32 	%p6, %r40, 0;
	@%p6 bra 	$L__BB0_4;
$L__BB0_5:
	setp.eq.s32 	%p7, %r4, 0;
	@%p7 bra 	$L__BB0_13;
	and.b32  	%r15, %r21, 3;
	setp.lt.u32 	%p8, %r4, 4;
	@%p8 bra 	$L__BB0_8;
	mad.lo.s32 	%r30, %r42, %r20, %r1;
	mul.wide.s32 	%rd19, %r30, 4;
	add.s64 	%rd20, %rd2, %rd19;
	ld.global.f32 	%f41, [%rd20];
	add.s32 	%r31, %r42, %r3;
	mul.wide.s32 	%rd21, %r31, 4;
	add.s64 	%rd22, %rd1, %rd21;
	ld.global.f32 	%f42, [%rd22];
	fma.rn.f32 	%f43, %f41, %f42, %f67;
	mul.wide.s32 	%rd23, %r20, 4;
	add.s64 	%rd24, %rd20, %rd23;
	ld.global.f32 	%f44, [%rd24];
	ld.global.f32 	%f45, [%rd22+4];
	fma.rn.f32 	%f46, %f44, %f45, %f43;
	add.s64 	%rd25, %rd24, %rd23;
	ld.global.f32 	%f47, [%rd25];
	ld.global.f32 	%f48, [%rd22+8];
	fma.rn.f32 	%f49, %f47, %f48, %f46;
	add.s64 	%rd26, %rd25, %rd23;
	ld.global.f32 	%f50, [%rd26];
	ld.global.f32 	%f51, [%rd22+12];
	fma.rn.f32 	%f67, %f50, %f51, %f49;
	add.s32 	%r42, %r42, 4;
$L__BB0_8:
	setp.eq.s32 	%p9, %r15, 0;
	@%p9 bra 	$L__BB0_13;
	setp.eq.s32 	%p10, %r15, 1;
	@%p10 bra 	$L__BB0_11;
	mad.lo.s32 	%r32, %r42, %r20, %r1;
	mul.wide.s32 	%rd27, %r32, 4;
	add.s64 	%rd28, %rd2, %rd27;
	ld.global.f32 	%f53, [%rd28];
	add.s32 	%r33, %r42, %r3;
	mul.wide.s32 	%rd29, %r33, 4;
	add.s64 	%rd30, %rd1, %rd29;
	ld.global.f32 	%f54, [%rd30];
	fma.rn.f32 	%f55, %f53, %f54, %f67;
	mul.wide.s32 	%rd31, %r20, 4;
	add.s64 	%rd32, %rd28, %rd31;
	ld.global.f32 	%f56, [%rd32];
	ld.global.f32 	%f57, [%rd30+4];
	fma.rn.f32 	%f67, %f56, %f57, %f55;
	add.s32 	%r42, %r42, 2;
$L__BB0_11:
	and.b32  	%r34, %r21, 1;
	setp.eq.b32 	%p11, %r34, 1;
	not.pred 	%p12, %p11;
	@%p12 bra 	$L__BB0_13;
	mad.lo.s32 	%r35, %r42, %r20, %r1;
	mul.wide.s32 	%rd33, %r35, 4;
	add.s64 	%rd34, %rd2, %rd33;
	ld.global.f32 	%f58, [%rd34];
	add.s32 	%r36, %r42, %r3;
	mul.wide.s32 	%rd35, %r36, 4;
	add.s64 	%rd36, %rd1, %rd35;
	ld.global.f32 	%f59, [%rd36];
	fma.rn.f32 	%f67, %f58, %f59, %f67;
$L__BB0_13:
	mad.lo.s32 	%r37, %r20, %r2, %r1;
	cvta.to.global.u64 	%rd37, %rd4;
	mul.wide.s32 	%rd38, %r37, 4;
	add.s64 	%rd39, %rd37, %rd38;
	st.global.f32 	[%rd39], %f67;
$L__BB0_14:
	ret;

}


// ===== COMPILED SASS (sm_100) =====

	.target	sm_100

	.elftype	@"ET_EXEC"


//--------------------- .note.nv.tkinfo           --------------------------
	.section	.note.nv.tkinfo,"",@"SHT_NOTE"
	.sectionflags	@"SHF_NOTE_NV_TKINFO"
	.tkinfo
        /*0018*/ 	.word	0x00000002
        /*0030*/ 	.string	""
        /*0030*/ 	.string	"ptxas"
        /*0030*/ 	.string	"Cuda compilation tools, release 13.0, V13.0.88"
        /*0030*/ 	.string	"Build cuda_13.0.r13.0/compiler.36424714_0"
        /*0030*/ 	.string	"-arch sm_100 -m 64 "



//--------------------- .note.nv.cuinfo           --------------------------
	.section	.note.nv.cuinfo,"",@"SHT_NOTE"
	.sectionflags	@"SHF_NOTE_NV_CUINFO"
        /*0018*/ 	.short	0x0002
        /*001a*/ 	.short	0x0064
        /*001c*/ 	.short	0x0082
	.zero		2


//--------------------- .nv.info                  --------------------------
	.section	.nv.info,"",@"SHT_CUDA_INFO"
	.align	4


	//----- nvinfo : EIATTR_REGCOUNT
	.align		4
        /*0000*/ 	.byte	0x04, 0x2f
        /*0002*/ 	.short	(.L_1 - .L_0)
	.align		4
.L_0:
        /*0004*/ 	.word	index@(_Z15matrixMulKernelPfS_S_iii)
        /*0008*/ 	.word	0x00000020


	//----- nvinfo : EIATTR_FRAME_SIZE
	.align		4
.L_1:
        /*000c*/ 	.byte	0x04, 0x11
        /*000e*/ 	.short	(.L_3 - .L_2)
	.align		4
.L_2:
        /*0010*/ 	.word	index@(_Z15matrixMulKernelPfS_S_iii)
        /*0014*/ 	.word	0x00000000


	//----- nvinfo : EIATTR_MIN_STACK_SIZE
	.align		4
.L_3:
        /*0018*/ 	.byte	0x04, 0x12
        /*001a*/ 	.short	(.L_5 - .L_4)
	.align		4
.L_4:
        /*001c*/ 	.word	index@(_Z15matrixMulKernelPfS_S_iii)
        /*0020*/ 	.word	0x00000000
.L_5:


//--------------------- .nv.compat                --------------------------
	.section	.nv.compat,"",@"SHT_CUDA_COMPAT_INFO"
	.align	4
        /*0000*/ 	.byte	0x02, 0x09, 0x00, 0x00, 0x02, 0x02, 0x01, 0x00, 0x02, 0x05, 0x05, 0x00, 0x03, 0x07, 0x01, 0x01
        /*0010*/ 	.byte	0x02, 0x03, 0x00, 0x00, 0x02, 0x06, 0x01, 0x00, 0x04, 0x0b, 0x08, 0x00, 0x09, 0x00, 0x00, 0x00
        /*0020*/ 	.byte	0x00, 0x00, 0x00, 0x00


//--------------------- .nv.info._Z15matrixMulKernelPfS_S_iii --------------------------
	.section	.nv.info._Z15matrixMulKernelPfS_S_iii,"",@"SHT_CUDA_INFO"
	.sectionflags	@""
	.align	4


	//----- nvinfo : EIATTR_CUDA_API_VERSION
	.align		4
        /*0000*/ 	.byte	0x04, 0x37
        /*0002*/ 	.short	(.L_7 - .L_6)
.L_6:
        /*0004*/ 	.word	0x00000082


	//----- nvinfo : EIATTR_KPARAM_INFO
	.align		4
.L_7:
        /*0008*/ 	.byte	0x04, 0x17
        /*000a*/ 	.short	(.L_9 - .L_8)
.L_8:
        /*000c*/ 	.word	0x00000000
        /*0010*/ 	.short	0x0005
        /*0012*/ 	.short	0x0020
        /*0014*/ 	.byte	0x00, 0xf0, 0x11, 0x00


	//----- nvinfo : EIATTR_KPARAM_INFO
	.align		4
.L_9:
        /*0018*/ 	.byte	0x04, 0x17
        /*001a*/ 	.short	(.L_11 - .L_10)
.L_10:
        /*001c*/ 	.word	0x00000000
        /*0020*/ 	.short	0x0004
        /*0022*/ 	.short	0x001c
        /*0024*/ 	.byte	0x00, 0xf0, 0x11, 0x00


	//----- nvinfo : EIATTR_KPARAM_INFO
	.align		4
.L_11:
        /*0028*/ 	.byte	0x04, 0x17
        /*002a*/ 	.short	(.L_13 - .L_12)
.L_12:
        /*002c*/ 	.word	0x00000000
        /*0030*/ 	.short	0x0003
        /*0032*/ 	.short	0x0018
        /*0034*/ 	.byte	0x00, 0xf0, 0x11, 0x00


	//----- nvinfo : EIATTR_KPARAM_INFO
	.align		4
.L_13:
        /*0038*/ 	.byte	0x04, 0x17
        /*003a*/ 	.short	(.L_15 - .L_14)
.L_14:
        /*003c*/ 	.word	0x00000000
        /*0040*/ 	.short	0x0002
        /*0042*/ 	.short	0x0010
        /*0044*/ 	.byte	0x00, 0xf5, 0x21, 0x00


	//----- nvinfo : EIATTR_KPARAM_INFO
	.align		4
.L_15:
        /*0048*/ 	.byte	0x04, 0x17
        /*004a*/ 	.short	(.L_17 - .L_16)
.L_16:
        /*004c*/ 	.word	0x00000000
        /*0050*/ 	.short	0x0001
        /*0052*/ 	.short	0x0008
        /*0054*/ 	.byte	0x00, 0xf5, 0x21, 0x00


	//----- nvinfo : EIATTR_KPARAM_INFO
	.align		4
.L_17:
        /*0058*/ 	.byte	0x04, 0x17
        /*005a*/ 	.short	(.L_19 - .L_18)
.L_18:
        /*005c*/ 	.word	0x00000000
        /*0060*/ 	.short	0x0000
        /*0062*/ 	.short	0x0000
        /*0064*/ 	.byte	0x00, 0xf5, 0x21, 0x00


	//----- nvinfo : EIATTR_SPARSE_MMA_MASK
	.align		4
.L_19:
        /*0068*/ 	.byte	0x03, 0x50
        /*006a*/ 	.short	0x0000


	//----- nvinfo : EIATTR_MAXREG_COUNT
	.align		4
        /*006c*/ 	.byte	0x03, 0x1b
        /*006e*/ 	.short	0x00ff


	//----- nvinfo : EIATTR_MERCURY_ISA_VERSION
	.align		4
        /*0070*/ 	.byte	0x03, 0x5f
        /*0072*/ 	.short	0x0101


	//----- nvinfo : EIATTR_VRC_CTA_INIT_COUNT
	.align		4
        /*0074*/ 	.byte	0x02, 0x4a
	.zero		1
	.zero		1


	//----- nvinfo : EIATTR_EXIT_INSTR_OFFSETS
	.align		4
        /*0078*/ 	.byte	0x04, 0x1c
        /*007a*/ 	.short	(.L_21 - .L_20)


	//   ....[0]....
.L_20:
        /*007c*/ 	.word	0x000000d0


	//   ....[1]....
        /*0080*/ 	.word	0x00000850


	//----- nvinfo : EIATTR_CBANK_PARAM_SIZE
	.align		4
.L_21:
        /*0084*/ 	.byte	0x03, 0x19
        /*0086*/ 	.short	0x0024


	//----- nvinfo : EIATTR_PARAM_CBANK
	.align		4
        /*0088*/ 	.byte	0x04, 0x0a
        /*008a*/ 	.short	(.L_23 - .L_22)
	.align		4
.L_22:
        /*008c*/ 	.word	index@(.nv.constant0._Z15matrixMulKernelPfS_S_iii)
        /*0090*/ 	.short	0x0380
        /*0092*/ 	.short	0x0024


	//----- nvinfo : EIATTR_SW_WAR
	.align		4
.L_23:
        /*0094*/ 	.byte	0x04, 0x36
        /*0096*/ 	.short	(.L_25 - .L_24)
.L_24:
        /*0098*/ 	.word	0x00000008
.L_25:


//--------------------- .nv.callgraph             --------------------------
	.section	.nv.callgraph,"",@"SHT_CUDA_CALLGRAPH"
	.align	4
	.sectionentsize	8
	.align		4
        /*0000*/ 	.word	0x00000000
	.align		4
        /*0004*/ 	.word	0xffffffff
	.align		4
        /*0008*/ 	.word	0x00000000
	.align		4
        /*000c*/ 	.word	0xfffffffe
	.align		4
        /*0010*/ 	.word	0x00000000
	.align		4
        /*0014*/ 	.word	0xfffffffd
	.align		4
        /*0018*/ 	.word	0x00000000
	.align		4
        /*001c*/ 	.word	0xfffffffc


//--------------------- .text._Z15matrixMulKernelPfS_S_iii --------------------------
	.section	.text._Z15matrixMulKernelPfS_S_iii,"ax",@progbits
	.align	128
        .global         _Z15matrixMulKernelPfS_S_iii
        .type           _Z15matrixMulKernelPfS_S_iii,@function
        .size           _Z15matrixMulKernelPfS_S_iii,(.L_x_5 - _Z15matrixMulKernelPfS_S_iii)
        .other          _Z15matrixMulKernelPfS_S_iii,@"STO_CUDA_ENTRY STV_DEFAULT"
_Z15matrixMulKernelPfS_S_iii:
.text._Z15matrixMulKernelPfS_S_iii:
[----:B------:R-:W-:Y:S01]  /*0000*/  LDC R1, c[0x0][0x37c] ;  /* 0x0000df00ff017b82 */ /* 0x000fe20000000800 */
[----:B------:R-:W0:Y:S01]  /*0010*/  S2R R0, SR_CTAID.X ;  /* 0x0000000000007919 */ /* 0x000e220000002500 */
[----:B------:R-:W1:Y:S06]  /*0020*/  LDCU UR4, c[0x0][0x364] ;  /* 0x00006c80ff0477ac */ /* 0x000e6c0008000800 */
[----:B------:R-:W2:Y:S01]  /*0030*/  LDC R15, c[0x0][0x398] ;  /* 0x0000e600ff0f7b82 */ /* 0x000ea20000000800 */
[----:B------:R-:W0:Y:S01]  /*0040*/  S2R R5, SR_TID.X ;  /* 0x0000000000057919 */ /* 0x000e220000002100 */
[----:B------:R-:W0:Y:S01]  /*0050*/  LDCU UR5, c[0x0][0x360] ;  /* 0x00006c00ff0577ac */ /* 0x000e220008000800 */
[----:B------:R-:W1:Y:S01]  /*0060*/  S2R R14, SR_CTAID.Y ;  /* 0x00000000000e7919 */ /* 0x000e620000002600 */
[----:B------:R-:W3:Y:S01]  /*0070*/  LDCU UR6, c[0x0][0x3a0] ;  /* 0x00007400ff0677ac */ /* 0x000ee20008000800 */
[----:B------:R-:W1:Y:S01]  /*0080*/  S2R R3, SR_TID.Y ;  /* 0x0000000000037919 */ /* 0x000e620000002200 */
[----:B0-----:R-:W-:-:S05]  /*0090*/  IMAD R0, R0, UR5, R5 ;  /* 0x0000000500007c24 */ /* 0x001fca000f8e0205 */
[----:B---3--:R-:W-:Y:S01]  /*00a0*/  ISETP.GE.AND P0, PT, R0, UR6, PT ;  /* 0x0000000600007c0c */ /* 0x008fe2000bf06270 */
[----:B-1----:R-:W-:-:S05]  /*00b0*/  IMAD R14, R14, UR4, R3 ;  /* 0x000000040e0e7c24 */ /* 0x002fca000f8e0203 */
[----:B--2---:R-:W-:-:S13]  /*00c0*/  ISETP.GE.OR P0, PT, R14, R15, P0 ;  /* 0x0000000f0e00720c */ /* 0x004fda0000706670 */
[----:B------:R-:W-:Y:S05]  /*00d0*/  @P0 EXIT ;  /* 0x000000000000094d */ /* 0x000fea0003800000 */
[----:B------:R-:W0:Y:S01]  /*00e0*/  LDC R17, c[0x0][0x39c] ;  /* 0x0000e700ff117b82 */ /* 0x000e220000000800 */
[----:B------:R-:W1:Y:S01]  /*00f0*/  LDCU.64 UR6, c[0x0][0x358] ;  /* 0x00006b00ff0677ac */ /* 0x000e620008000a00 */
[----:B------:R-:W-:Y:S01]  /*0100*/  HFMA2 R21, -RZ, RZ, 0, 0 ;  /* 0x00000000ff157431 */ /* 0x000fe200000001ff */
[----:B0-----:R-:W-:-:S13]  /*0110*/  ISETP.GE.AND P0, PT, R17, 0x1, PT ;  /* 0x000000011100780c */ /* 0x001fda0003f06270 */
[----:B-1----:R-:W-:Y:S05]  /*0120*/  @!P0 BRA `(.L_x_0) ;  /* 0x0000000400b88947 */ /* 0x002fea0003800000 */
[C---:B------:R-:W-:Y:S01]  /*0130*/  ISETP.GE.U32.AND P1, PT, R17.reuse, 0x8, PT ;  /* 0x000000081100780c */ /* 0x040fe20003f26070 */
[----:B------:R-:W-:Y:S01]  /*0140*/  IMAD R18, R0, R17, RZ ;  /* 0x0000001100127224 */ /* 0x000fe200078e02ff */
[----:B------:R-:W-:Y:S02]  /*0150*/  LOP3.LUT R25, R17, 0x7, RZ, 0xc0, !PT ;  /* 0x0000000711197812 */ /* 0x000fe400078ec0ff */
[----:B------:R-:W-:Y:S02]  /*0160*/  MOV R21, RZ ;  /* 0x000000ff00157202 */ /* 0x000fe40000000f00 */
[----:B------:R-:W-:Y:S02]  /*0170*/  ISETP.NE.AND P0, PT, R25, RZ, PT ;  /* 0x000000ff1900720c */ /* 0x000fe40003f05270 */
[----:B------:R-:W-:-:S05]  /*0180*/  MOV R19, RZ ;  /* 0x000000ff00137202 */ /* 0x000fca0000000f00 */
[----:B------:R-:W-:Y:S06]  /*0190*/  @!P1 BRA `(.L_x_1) ;  /* 0x0000000000c49947 */ /* 0x000fec0003800000 */
[----:B------:R-:W0:Y:S01]  /*01a0*/  LDCU.64 UR4, c[0x0][0x388] ;  /* 0x00007100ff0477ac */ /* 0x000e220008000a00 */
[----:B------:R-:W-:Y:S02]  /*01b0*/  LOP3.LUT R19, R17, 0x7ffffff8, RZ, 0xc0, !PT ;  /* 0x7ffffff811137812 */ /* 0x000fe400078ec0ff */
[----:B------:R-:W-:Y:S02]  /*01c0*/  MOV R21, RZ ;  /* 0x000000ff00157202 */ /* 0x000fe40000000f00 */
[----:B------:R-:W-:Y:S02]  /*01d0*/  MOV R16, R18 ;  /* 0x0000001200107202 */ /* 0x000fe40000000f00 */
[----:B------:R-:W-:Y:S02]  /*01e0*/  MOV R22, R14 ;  /* 0x0000000e00167202 */ /* 0x000fe40000000f00 */
[----:B------:R-:W-:Y:S01]  /*01f0*/  IADD3 R20, PT, PT, -R19, RZ, RZ ;  /* 0x000000ff13147210 */ /* 0x000fe20007ffe1ff */
[----:B0-----:R-:W-:-:S04]  /*0200*/  UIADD3 UR4, UP0, UPT, UR4, 0x10, URZ ;  /* 0x0000001004047890 */ /* 0x001fc8000ff1e0ff */
[----:B------:R-:W-:-:S12]  /*0210*/  UIADD3.X UR5, UPT, UPT, URZ, UR5, URZ, UP0, !UPT ;  /* 0x00000005ff057290 */ /* 0x000fd800087fe4ff */
.L_x_2:
[----:B------:R-:W0:Y:S01]  /*0220*/  LDC.64 R12, c[0x0][0x380] ;  /* 0x0000e000ff0c7b82 */ /* 0x000e220000000a00 */
[----:B------:R-:W-:Y:S02]  /*0230*/  MOV R2, UR4 ;  /* 0x0000000400027c02 */ /* 0x000fe40008000f00 */
[----:B------:R-:W-:-:S03]  /*0240*/  MOV R3, UR5 ;  /* 0x0000000500037c02 */ /* 0x000fc60008000f00 */
[----:B------:R-:W-:-:S05]  /*0250*/  IMAD.WIDE R2, R16, 0x4, R2 ;  /* 0x0000000410027825 */ /* 0x000fca00078e0202 */
[----:B------:R-:W2:Y:S04]  /*0260*/  LDG.E R24, desc[UR6][R2.64+-0x10] ;  /* 0xfffff00602187981 */ /* 0x000ea8000c1e1900 */
[----:B------:R-:W3:Y:S04]  /*0270*/  LDG.E R23, desc[UR6][R2.64+-0xc] ;  /* 0xfffff40602177981 */ /* 0x000ee8000c1e1900 */
[----:B------:R-:W4:Y:S01]  /*0280*/  LDG.E R28, desc[UR6][R2.64+-0x8] ;  /* 0xfffff806021c7981 */ /* 0x000f22000c1e1900 */
[----:B0-----:R-:W-:-:S05]  /*0290*/  IMAD.WIDE R12, R22, 0x4, R12 ;  /* 0x00000004160c7825 */ /* 0x001fca00078e020c */
[----:B------:R0:W2:Y:S01]  /*02a0*/  LDG.E R26, desc[UR6][R12.64] ;  /* 0x000000060c1a7981 */ /* 0x0000a2000c1e1900 */
[----:B------:R-:W-:-:S04]  /*02b0*/  IMAD.WIDE R10, R15, 0x4, R12 ;  /* 0x000000040f0a7825 */ /* 0x000fc800078e020c */
[C---:B------:R-:W-:Y:S02]  /*02c0*/  IMAD.WIDE R4, R15.reuse, 0x4, R10 ;  /* 0x000000040f047825 */ /* 0x040fe400078e020a */
[----:B------:R-:W3:Y:S02]  /*02d0*/  LDG.E R10, desc[UR6][R10.64] ;  /* 0x000000060a0a7981 */ /* 0x000ee4000c1e1900 */
[C---:B------:R-:W-:Y:S02]  /*02e0*/  IMAD.WIDE R6, R15.reuse, 0x4, R4 ;  /* 0x000000040f067825 */ /* 0x040fe400078e0204 */
[----:B------:R1:W4:Y:S02]  /*02f0*/  LDG.E R29, desc[UR6][R4.64] ;  /* 0x00000006041d7981 */ /* 0x000324000c1e1900 */
[C---:B------:R-:W-:Y:S02]  /*0300*/  IMAD.WIDE R8, R15.reuse, 0x4, R6 ;  /* 0x000000040f087825 */ /* 0x040fe400078e0206 */
[----:B------:R-:W5:Y:S02]  /*0310*/  LDG.E R7, desc[UR6][R6.64] ;  /* 0x0000000606077981 */ /* 0x000f64000c1e1900 */
[----:B0-----:R-:W-:-:S05]  /*0320*/  IMAD.WIDE R12, R15, 0x4, R8 ;  /* 0x000000040f0c7825 */ /* 0x001fca00078e0208 */
[----:B------:R-:W5:Y:S04]  /*0330*/  LDG.E R11, desc[UR6][R12.64] ;  /* 0x000000060c0b7981 */ /* 0x000f68000c1e1900 */
[----:B------:R-:W5:Y:S04]  /*0340*/  LDG.E R6, desc[UR6][R8.64] ;  /* 0x0000000608067981 */ /* 0x000f68000c1e1900 */
[----:B------:R-:W5:Y:S04]  /*0350*/  LDG.E R8, desc[UR6][R2.64+-0x4] ;  /* 0xfffffc0602087981 */ /* 0x000f68000c1e1900 */
[----:B------:R-:W5:Y:S01]  /*0360*/  LDG.E R9, desc[UR6][R2.64+0x8] ;  /* 0x0000080602097981 */ /* 0x000f62000c1e1900 */
[----:B--2---:R-:W-:Y:S01]  /*0370*/  FFMA R21, R26, R24, R21 ;  /* 0x000000181a157223 */ /* 0x004fe20000000015 */
[----:B------:R-:W-:-:S02]  /*0380*/  IMAD.WIDE R26, R15, 0x4, R12 ;  /* 0x000000040f1a7825 */ /* 0x000fc400078e020c */
[----:B------:R-:W2:Y:S04]  /*0390*/  LDG.E R24, desc[UR6][R2.64] ;  /* 0x0000000602187981 */ /* 0x000ea8000c1e1900 */
[----:B------:R-:W2:Y:S01]  /*03a0*/  LDG.E R12, desc[UR6][R2.64+0x4] ;  /* 0x00000406020c7981 */ /* 0x000ea2000c1e1900 */
[----:B-1----:R-:W-:-:S03]  /*03b0*/  IMAD.WIDE R4, R15, 0x4, R26 ;  /* 0x000000040f047825 */ /* 0x002fc600078e021a */
[----:B------:R-:W2:Y:S04]  /*03c0*/  LDG.E R13, desc[UR6][R2.64+0xc] ;  /* 0x00000c06020d7981 */ /* 0x000ea8000c1e1900 */
[----:B------:R-:W2:Y:S04]  /*03d0*/  LDG.E R4, desc[UR6][R4.64] ;  /* 0x0000000604047981 */ /* 0x000ea8000c1e1900 */
[----:B------:R-:W2:Y:S01]  /*03e0*/  LDG.E R2, desc[UR6][R26.64] ;  /* 0x000000061a027981 */ /* 0x000ea2000c1e1900 */
[----:B---3--:R-:W-:Y:S01]  /*03f0*/  FFMA R10, R10, R23, R21 ;  /* 0x000000170a0a7223 */ /* 0x008fe20000000015 */
[----:B------:R-:W-:-:S03]  /*0400*/  IADD3 R20, PT, PT, R20, 0x8, RZ ;  /* 0x0000000814147810 */ /* 0x000fc60007ffe0ff */
[----:B----4-:R-:W-:Y:S01]  /*0410*/  FFMA R10, R29, R28, R10 ;  /* 0x0000001c1d0a7223 */ /* 0x010fe2000000000a */
[----:B------:R-:W-:Y:S02]  /*0420*/  ISETP.NE.AND P1, PT, R20, RZ, PT ;  /* 0x000000ff1400720c */ /* 0x000fe40003f25270 */
[----:B------:R-:W-:Y:S01]  /*0430*/  LEA R22, R15, R22, 0x3 ;  /* 0x000000160f167211 */ /* 0x000fe200078e18ff */
[----:B-----5:R-:W-:Y:S01]  /*0440*/  FFMA R7, R7, R8, R10 ;  /* 0x0000000807077223 */ /* 0x020fe2000000000a */
[----:B------:R-:W-:-:S03]  /*0450*/  IADD3 R16, PT, PT, R16, 0x8, RZ ;  /* 0x0000000810107810 */ /* 0x000fc60007ffe0ff */
[----:B--2---:R-:W-:-:S04]  /*0460*/  FFMA R6, R6, R24, R7 ;  /* 0x0000001806067223 */ /* 0x004fc80000000007 */
[----:B------:R-:W-:-:S04]  /*0470*/  FFMA R11, R11, R12, R6 ;  /* 0x0000000c0b0b7223 */ /* 0x000fc80000000006 */
[----:B------:R-:W-:-:S04]  /*0480*/  FFMA R9, R2, R9, R11 ;  /* 0x0000000902097223 */ /* 0x000fc8000000000b */
[----:B------:R-:W-:Y:S01]  /*0490*/  FFMA R21, R4, R13, R9 ;  /* 0x0000000d04157223 */ /* 0x000fe20000000009 */
[----:B------:R-:W-:Y:S06]  /*04a0*/  @P1 BRA `(.L_x_2) ;  /* 0xfffffffc005c1947 */ /* 0x000fec000383ffff */
.L_x_1:
[----:B------:R-:W-:Y:S05]  /*04b0*/  @!P0 BRA `(.L_x_0) ;  /* 0x0000000000d48947 */ /* 0x000fea0003800000 */
[----:B------:R-:W-:Y:S02]  /*04c0*/  ISETP.GE.U32.AND P0, PT, R25, 0x4, PT ;  /* 0x000000041900780c */ /* 0x000fe40003f06070 */
[----:B------:R-:W-:-:S04]  /*04d0*/  LOP3.LUT R12, R17, 0x3, RZ, 0xc0, !PT ;  /* 0x00000003110c7812 */ /* 0x000fc800078ec0ff */
[----:B------:R-:W-:-:S07]  /*04e0*/  ISETP.NE.AND P1, PT, R12, RZ, PT ;  /* 0x000000ff0c00720c */ /* 0x000fce0003f25270 */
[----:B------:R-:W-:Y:S06]  /*04f0*/  @!P0 BRA `(.L_x_3) ;  /* 0x0000000000588947 */ /* 0x000fec0003800000 */
[----:B------:R-:W0:Y:S01]  /*0500*/  LDC.64 R8, c[0x0][0x380] ;  /* 0x0000e000ff087b82 */ /* 0x000e220000000a00 */
[----:B------:R-:W-:Y:S01]  /*0510*/  IMAD R5, R19, R15, R14 ;  /* 0x0000000f13057224 */ /* 0x000fe200078e020e */
[----:B------:R-:W-:-:S06]  /*0520*/  IADD3 R7, PT, PT, R18, R19, RZ ;  /* 0x0000001312077210 */ /* 0x000fcc0007ffe0ff */
[----:B------:R-:W1:Y:S01]  /*0530*/  LDC.64 R2, c[0x0][0x388] ;  /* 0x0000e200ff027b82 */ /* 0x000e620000000a00 */
[----:B0-----:R-:W-:-:S04]  /*0540*/  IMAD.WIDE R8, R5, 0x4, R8 ;  /* 0x0000000405087825 */ /* 0x001fc800078e0208 */
[----:B------:R-:W-:Y:S02]  /*0550*/  IMAD.WIDE R10, R15, 0x4, R8 ;  /* 0x000000040f0a7825 */ /* 0x000fe400078e0208 */
[----:B------:R-:W2:Y:S02]  /*0560*/  LDG.E R8, desc[UR6][R8.64] ;  /* 0x0000000608087981 */ /* 0x000ea4000c1e1900 */
[----:B-1----:R-:W-:-:S04]  /*0570*/  IMAD.WIDE R2, R7, 0x4, R2 ;  /* 0x0000000407027825 */ /* 0x002fc800078e0202 */
[C---:B------:R-:W-:Y:S01]  /*0580*/  IMAD.WIDE R4, R15.reuse, 0x4, R10 ;  /* 0x000000040f047825 */ /* 0x040fe200078e020a */
[----:B------:R-:W2:Y:S04]  /*0590*/  LDG.E R13, desc[UR6][R2.64] ;  /* 0x00000006020d7981 */ /* 0x000ea8000c1e1900 */
[----:B------:R-:W3:Y:S01]  /*05a0*/  LDG.E R10, desc[UR6][R10.64] ;  /* 0x000000060a0a7981 */ /* 0x000ee2000c1e1900 */
[----:B------:R-:W-:-:S03]  /*05b0*/  IMAD.WIDE R6, R15, 0x4, R4 ;  /* 0x000000040f067825 */ /* 0x000fc600078e0204 */
[----:B------:R-:W3:Y:S04]  /*05c0*/  LDG.E R16, desc[UR6][R2.64+0x4] ;  /* 0x0000040602107981 */ /* 0x000ee8000c1e1900 */
[----:B------:R-:W4:Y:S04]  /*05d0*/  LDG.E R4, desc[UR6][R4.64] ;  /* 0x0000000604047981 */ /* 0x000f28000c1e1900 */
[----:B------:R-:W4:Y:S04]  /*05e0*/  LDG.E R20, desc[UR6][R2.64+0x8] ;  /* 0x0000080602147981 */ /* 0x000f28000c1e1900 */
[----:B------:R-:W5:Y:S04]  /*05f0*/  LDG.E R6, desc[UR6][R6.64] ;  /* 0x0000000606067981 */ /* 0x000f68000c1e1900 */
[----:B------:R-:W5:Y:S01]  /*0600*/  LDG.E R22, desc[UR6][R2.64+0xc] ;  /* 0x00000c0602167981 */ /* 0x000f62000c1e1900 */
[----:B------:R-:W-:Y:S01]  /*0610*/  IADD3 R19, PT, PT, R19, 0x4, RZ ;  /* 0x0000000413137810 */ /* 0x000fe20007ffe0ff */
[----:B--2---:R-:W-:-:S04]  /*0620*/  FFMA R13, R8, R13, R21 ;  /* 0x0000000d080d7223 */ /* 0x004fc80000000015 */
[----:B---3--:R-:W-:-:S04]  /*0630*/  FFMA R13, R10, R16, R13 ;  /* 0x000000100a0d7223 */ /* 0x008fc8000000000d */
[----:B----4-:R-:W-:-:S04]  /*0640*/  FFMA R13, R4, R20, R13 ;  /* 0x00000014040d7223 */ /* 0x010fc8000000000d */
[----:B-----5:R-:W-:-:S07]  /*0650*/  FFMA R21, R6, R22, R13 ;  /* 0x0000001606157223 */ /* 0x020fce000000000d */
.L_x_3:
[----:B------:R-:W-:Y:S05]  /*0660*/  @!P1 BRA `(.L_x_0) ;  /* 0x0000000000689947 */ /* 0x000fea0003800000 */
[----:B------:R-:W0:Y:S01]  /*0670*/  LDC.64 R8, c[0x0][0x380] ;  /* 0x0000e000ff087b82 */ /* 0x000e220000000a00 */
[----:B------:R-:W-:Y:S02]  /*0680*/  ISETP.NE.AND P0, PT, R12, 0x1, PT ;  /* 0x000000010c00780c */ /* 0x000fe40003f05270 */
[----:B------:R-:W-:-:S04]  /*0690*/  LOP3.LUT R17, R17, 0x1, RZ, 0xc0, !PT ;  /* 0x0000000111117812 */ /* 0x000fc800078ec0ff */
[----:B------:R-:W-:Y:S01]  /*06a0*/  ISETP.NE.U32.AND P1, PT, R17, 0x1, PT ;  /* 0x000000011100780c */ /* 0x000fe20003f25070 */
[----:B------:R-:W1:Y:S06]  /*06b0*/  LDC.64 R6, c[0x0][0x388] ;  /* 0x0000e200ff067b82 */ /* 0x000e6c0000000a00 */
[----:B------:R-:W-:Y:S02]  /*06c0*/  @P0 IMAD R11, R19, R15, R14 ;  /* 0x0000000f130b0224 */ /* 0x000fe400078e020e */
[----:B------:R-:W2:Y:S08]  /*06d0*/  LDC.64 R4, c[0x0][0x380] ;  /* 0x0000e000ff047b82 */ /* 0x000eb00000000a00 */
[----:B------:R-:W3:Y:S01]  /*06e0*/  LDC.64 R2, c[0x0][0x388] ;  /* 0x0000e200ff027b82 */ /* 0x000ee20000000a00 */
[----:B0-----:R-:W-:Y:S01]  /*06f0*/  @P0 IMAD.WIDE R8, R11, 0x4, R8 ;  /* 0x000000040b080825 */ /* 0x001fe200078e0208 */
[----:B------:R-:W-:-:S02]  /*0700*/  @P0 IADD3 R11, PT, PT, R18, R19, RZ ;  /* 0x00000013120b0210 */ /* 0x000fc40007ffe0ff */
[----:B------:R-:W-:-:S03]  /*0710*/  @P0 IADD3 R19, PT, PT, R19, 0x2, RZ ;  /* 0x0000000213130810 */ /* 0x000fc60007ffe0ff */
[----:B-1----:R-:W-:Y:S01]  /*0720*/  @P0 IMAD.WIDE R6, R11, 0x4, R6 ;  /* 0x000000040b060825 */ /* 0x002fe200078e0206 */
[----:B------:R-:W-:-:S03]  /*0730*/  @!P1 IADD3 R13, PT, PT, R18, R19, RZ ;  /* 0x00000013120d9210 */ /* 0x000fc60007ffe0ff */
[----:B------:R-:W-:Y:S01]  /*0740*/  @P0 IMAD.WIDE R10, R15, 0x4, R8 ;  /* 0x000000040f0a0825 */ /* 0x000fe200078e0208 */
[----:B------:R-:W4:Y:S03]  /*0750*/  @P0 LDG.E R12, desc[UR6][R6.64] ;  /* 0x00000006060c0981 */ /* 0x000f26000c1e1900 */
[----:B------:R-:W-:Y:S01]  /*0760*/  @!P1 IMAD R19, R19, R15, R14 ;  /* 0x0000000f13139224 */ /* 0x000fe200078e020e */
[----:B------:R-:W4:Y:S03]  /*0770*/  @P0 LDG.E R8, desc[UR6][R8.64] ;  /* 0x0000000608080981 */ /* 0x000f26000c1e1900 */
[----:B--2---:R-:W-:Y:S01]  /*0780*/  @!P1 IMAD.WIDE R4, R19, 0x4, R4 ;  /* 0x0000000413049825 */ /* 0x004fe200078e0204 */
[----:B------:R-:W2:Y:S03]  /*0790*/  @P0 LDG.E R11, desc[UR6][R10.64] ;  /* 0x000000060a0b0981 */ /* 0x000ea6000c1e1900 */
[----:B---3--:R-:W-:-:S02]  /*07a0*/  @!P1 IMAD.WIDE R2, R13, 0x4, R2 ;  /* 0x000000040d029825 */ /* 0x008fc400078e0202 */
[----:B------:R-:W2:Y:S04]  /*07b0*/  @P0 LDG.E R13, desc[UR6][R6.64+0x4] ;  /* 0x00000406060d0981 */ /* 0x000ea8000c1e1900 */
[----:B------:R-:W3:Y:S04]  /*07c0*/  @!P1 LDG.E R4, desc[UR6][R4.64] ;  /* 0x0000000604049981 */ /* 0x000ee8000c1e1900 */
[----:B------:R-:W3:Y:S01]  /*07d0*/  @!P1 LDG.E R2, desc[UR6][R2.64] ;  /* 0x0000000602029981 */ /* 0x000ee2000c1e1900 */
[----:B----4-:R-:W-:-:S04]  /*07e0*/  @P0 FFMA R12, R8, R12, R21 ;  /* 0x0000000c080c0223 */ /* 0x010fc80000000015 */
[----:B--2---:R-:W-:-:S04]  /*07f0*/  @P0 FFMA R21, R11, R13, R12 ;  /* 0x0000000d0b150223 */ /* 0x004fc8000000000c */
[----:B---3--:R-:W-:-:S07]  /*0800*/  @!P1 FFMA R21, R4, R2, R21 ;  /* 0x0000000204159223 */ /* 0x008fce0000000015 */
.L_x_0:
[----:B------:R-:W0:Y:S01]  /*0810*/  LDC.64 R2, c[0x0][0x390] ;  /* 0x0000e400ff027b82 */ /* 0x000e220000000a00 */
[----:B------:R-:W-:-:S04]  /*0820*/  IMAD R15, R0, R15, R14 ;  /* 0x0000000f000f7224 */ /* 0x000fc800078e020e */
[----:B0-----:R-:W-:-:S05]  /*0830*/  IMAD.WIDE R2, R15, 0x4, R2 ;  /* 0x000000040f027825 */ /* 0x001fca00078e0202 */
[----:B------:R-:W-:Y:S01]  /*0840*/  STG.E desc[UR6][R2.64], R21 ;  /* 0x0000001502007986 */ /* 0x000fe2000c101906 */
[----:B------:R-:W-:Y:S05]  /*0850*/  EXIT ;  /* 0x000000000000794d */ /* 0x000fea0003800000 */
.L_x_4:
[----:B------:R-:W-:-:S00]  /*0860*/  BRA `(.L_x_4) ;  /* 0xfffffffc00fc7947 */ /* 0x000fc0000383ffff */
[----:B------:R-:W-:-:S00]  /*0870*/  NOP ;  /* 0x0000000000007918 */ /* 0x000fc00000000000 */
        /* <DEDUP_REMOVED lines=8> */
.L_x_5:


//--------------------- .nv.shared.reserved.0     --------------------------
	.section	.nv.shared.reserved.0,"aw",@nobits
	.weak		__nv_reservedSMEM_offset_0_alias
	.size		__nv_reservedSMEM_offset_0_alias, 0, 64
	.other		__nv_reservedSMEM_offset_0_alias,@"STO_CUDA_RESERVED_SHARED STV_DEFAULT"
__nv_reservedSMEM_offset_0_alias:
	.zero		0
	.zero		64


//--------------------- .nv.constant0._Z15matrixMulKernelPfS_S_iii --------------------------
	.section	.nv.constant0._Z15matrixMulKernelPfS_S_iii,"a",@progbits
	.sectionflags	@""
	.align	4
.nv.constant0._Z15matrixMulKernelPfS_S_iii:
	.zero		932


//--------------------- SYMBOLS --------------------------

	.type		.nv.reservedSmem.offset0,@object
	.size		.nv.reservedSmem.offset0,0x4
